//
// Generated by NVIDIA NVVM Compiler
//
// Compiler Build ID: CL-36424714
// Cuda compilation tools, release 13.0, V13.0.88
// Based on NVVM 20.0.0
//

.version 9.0
.target sm_100
.address_size 64

	// .globl	_Z11vecAddNaivePKfS0_Pfi

.visible .entry _Z11vecAddNaivePKfS0_Pfi(
	.param .u64 .ptr .align 1 _Z11vecAddNaivePKfS0_Pfi_param_0,
	.param .u64 .ptr .align 1 _Z11vecAddNaivePKfS0_Pfi_param_1,
	.param .u64 .ptr .align 1 _Z11vecAddNaivePKfS0_Pfi_param_2,
	.param .u32 _Z11vecAddNaivePKfS0_Pfi_param_3
)
{
	.reg .pred 	%p<2>;
	.reg .b32 	%r<6>;
	.reg .b32 	%f<4>;
	.reg .b64 	%rd<11>;

	ld.param.u64 	%rd1, [_Z11vecAddNaivePKfS0_Pfi_param_0];
	ld.param.u64 	%rd2, [_Z11vecAddNaivePKfS0_Pfi_param_1];
	ld.param.u64 	%rd3, [_Z11vecAddNaivePKfS0_Pfi_param_2];
	ld.param.u32 	%r2, [_Z11vecAddNaivePKfS0_Pfi_param_3];
	mov.u32 	%r3, %ctaid.x;
	mov.u32 	%r4, %ntid.x;
	mov.u32 	%r5, %tid.x;
	mad.lo.s32 	%r1, %r3, %r4, %r5;
	setp.ge.s32 	%p1, %r1, %r2;
	@%p1 bra 	$L__BB0_2;
	cvta.to.global.u64 	%rd4, %rd1;
	cvta.to.global.u64 	%rd5, %rd2;
	cvta.to.global.u64 	%rd6, %rd3;
	mul.wide.s32 	%rd7, %r1, 4;
	add.s64 	%rd8, %rd4, %rd7;
	ld.global.f32 	%f1, [%rd8];
	add.s64 	%rd9, %rd5, %rd7;
	ld.global.f32 	%f2, [%rd9];
	add.f32 	%f3, %f1, %f2;
	add.s64 	%rd10, %rd6, %rd7;
	st.global.f32 	[%rd10], %f3;
$L__BB0_2:
	ret;

}
	// .globl	_Z12vecAddRobustPKfS0_Pfi
.visible .entry _Z12vecAddRobustPKfS0_Pfi(
	.param .u64 .ptr .align 1 _Z12vecAddRobustPKfS0_Pfi_param_0,
	.param .u64 .ptr .align 1 _Z12vecAddRobustPKfS0_Pfi_param_1,
	.param .u64 .ptr .align 1 _Z12vecAddRobustPKfS0_Pfi_param_2,
	.param .u32 _Z12vecAddRobustPKfS0_Pfi_param_3
)
{
	.reg .pred 	%p<7>;
	.reg .b32 	%r<31>;
	.reg .b32 	%f<16>;
	.reg .b64 	%rd<25>;

	ld.param.u64 	%rd4, [_Z12vecAddRobustPKfS0_Pfi_param_0];
	ld.param.u64 	%rd5, [_Z12vecAddRobustPKfS0_Pfi_param_1];
	ld.param.u64 	%rd6, [_Z12vecAddRobustPKfS0_Pfi_param_2];
	ld.param.u32 	%r12, [_Z12vecAddRobustPKfS0_Pfi_param_3];
	cvta.to.global.u64 	%rd1, %rd6;
	cvta.to.global.u64 	%rd2, %rd5;
	cvta.to.global.u64 	%rd3, %rd4;
	mov.u32 	%r13, %ctaid.x;
	mov.u32 	%r14, %ntid.x;
	mov.u32 	%r15, %tid.x;
	mad.lo.s32 	%r29, %r13, %r14, %r15;
	mov.u32 	%r16, %nctaid.x;
	mul.lo.s32 	%r2, %r14, %r16;
	setp.ge.s32 	%p1, %r29, %r12;
	@%p1 bra 	$L__BB1_7;
	add.s32 	%r17, %r29, %r2;
	max.s32 	%r18, %r12, %r17;
	setp.lt.s32 	%p2, %r17, %r12;
	selp.u32 	%r19, 1, 0, %p2;
	add.s32 	%r20, %r17, %r19;
	sub.s32 	%r21, %r18, %r20;
	div.u32 	%r22, %r21, %r2;
	add.s32 	%r3, %r22, %r19;
	and.b32  	%r23, %r3, 3;
	setp.eq.s32 	%p3, %r23, 3;
	@%p3 bra 	$L__BB1_4;
	add.s32 	%r24, %r3, 1;
	and.b32  	%r25, %r24, 3;
	neg.s32 	%r27, %r25;
$L__BB1_3:
	.pragma "nounroll";
	mul.wide.s32 	%rd7, %r29, 4;
	add.s64 	%rd8, %rd1, %rd7;
	add.s64 	%rd9, %rd2, %rd7;
	add.s64 	%rd10, %rd3, %rd7;
	ld.global.nc.f32 	%f1, [%rd10];
	ld.global.nc.f32 	%f2, [%rd9];
	add.f32 	%f3, %f1, %f2;
	st.global.f32 	[%rd8], %f3;
	add.s32 	%r29, %r29, %r2;
	add.s32 	%r27, %r27, 1;
	setp.ne.s32 	%p4, %r27, 0;
	@%p4 bra 	$L__BB1_3;
$L__BB1_4:
	setp.lt.u32 	%p5, %r3, 3;
	@%p5 bra 	$L__BB1_7;
	mul.wide.s32 	%rd15, %r2, 4;
	shl.b32 	%r26, %r2, 2;
$L__BB1_6:
	mul.wide.s32 	%rd11, %r29, 4;
	add.s64 	%rd12, %rd3, %rd11;
	ld.global.nc.f32 	%f4, [%rd12];
	add.s64 	%rd13, %rd2, %rd11;
	ld.global.nc.f32 	%f5, [%rd13];
	add.f32 	%f6, %f4, %f5;
	add.s64 	%rd14, %rd1, %rd11;
	st.global.f32 	[%rd14], %f6;
	add.s64 	%rd16, %rd12, %rd15;
	ld.global.nc.f32 	%f7, [%rd16];
	add.s64 	%rd17, %rd13, %rd15;
	ld.global.nc.f32 	%f8, [%rd17];
	add.f32 	%f9, %f7, %f8;
	add.s64 	%rd18, %rd14, %rd15;
	st.global.f32 	[%rd18], %f9;
	add.s64 	%rd19, %rd16, %rd15;
	ld.global.nc.f32 	%f10, [%rd19];
	add.s64 	%rd20, %rd17, %rd15;
	ld.global.nc.f32 	%f11, [%rd20];
	add.f32 	%f12, %f10, %f11;
	add.s64 	%rd21, %rd18, %rd15;
	st.global.f32 	[%rd21], %f12;
	add.s64 	%rd22, %rd19, %rd15;
	ld.global.nc.f32 	%f13, [%rd22];
	add.s64 	%rd23, %rd20, %rd15;
	ld.global.nc.f32 	%f14, [%rd23];
	add.f32 	%f15, %f13, %f14;
	add.s64 	%rd24, %rd21, %rd15;
	st.global.f32 	[%rd24], %f15;
	add.s32 	%r29, %r26, %r29;
	setp.lt.s32 	%p6, %r29, %r12;
	@%p6 bra 	$L__BB1_6;
$L__BB1_7:
	ret;

}


// ===== COMPILED SASS (sm_100) =====

	.target	sm_100

	.elftype	@"ET_EXEC"


//--------------------- .note.nv.tkinfo           --------------------------
	.section	.note.nv.tkinfo,"",@"SHT_NOTE"
	.sectionflags	@"SHF_NOTE_NV_TKINFO"
	.tkinfo
        /*0018*/ 	.word	0x00000002
        /*0030*/ 	.string	""
        /*0030*/ 	.string	"ptxas"
        /*0030*/ 	.string	"Cuda compilation tools, release 13.0, V13.0.88"
        /*0030*/ 	.string	"Build cuda_13.0.r13.0/compiler.36424714_0"
        /*0030*/ 	.string	"-arch sm_100 -m 64 "



//--------------------- .note.nv.cuinfo           --------------------------
	.section	.note.nv.cuinfo,"",@"SHT_NOTE"
	.sectionflags	@"SHF_NOTE_NV_CUINFO"
        /*0018*/ 	.short	0x0002
        /*001a*/ 	.short	0x0064
        /*001c*/ 	.short	0x0082
	.zero		2


//--------------------- .nv.info                  --------------------------
	.section	.nv.info,"",@"SHT_CUDA_INFO"
	.align	4


	//----- nvinfo : EIATTR_REGCOUNT
	.align		4
        /*0000*/ 	.byte	0x04, 0x2f
        /*0002*/ 	.short	(.L_1 - .L_0)
	.align		4
.L_0:
        /*0004*/ 	.word	index@(_Z11vecAddNaivePKfS0_Pfi)
        /*0008*/ 	.word	0x0000000c


	//----- nvinfo : EIATTR_FRAME_SIZE
	.align		4
.L_1:
        /*000c*/ 	.byte	0x04, 0x11
        /*000e*/ 	.short	(.L_3 - .L_2)
	.align		4
.L_2:
        /*0010*/ 	.word	index@(_Z11vecAddNaivePKfS0_Pfi)
        /*0014*/ 	.word	0x00000000


	//----- nvinfo : EIATTR_REGCOUNT
	.align		4
.L_3:
        /*0018*/ 	.byte	0x04, 0x2f
        /*001a*/ 	.short	(.L_5 - .L_4)
	.align		4
.L_4:
        /*001c*/ 	.word	index@(_Z12vecAddRobustPKfS0_Pfi)
        /*0020*/ 	.word	0x0000001c


	//----- nvinfo : EIATTR_FRAME_SIZE
	.align		4
.L_5:
        /*0024*/ 	.byte	0x04, 0x11
        /*0026*/ 	.short	(.L_7 - .L_6)
	.align		4
.L_6:
        /*0028*/ 	.word	index@(_Z12vecAddRobustPKfS0_Pfi)
        /*002c*/ 	.word	0x00000000


	//----- nvinfo : EIATTR_MIN_STACK_SIZE
	.align		4
.L_7:
        /*0030*/ 	.byte	0x04, 0x12
        /*0032*/ 	.short	(.L_9 - .L_8)
	.align		4
.L_8:
        /*0034*/ 	.word	index@(_Z12vecAddRobustPKfS0_Pfi)
        /*0038*/ 	.word	0x00000000


	//----- nvinfo : EIATTR_MIN_STACK_SIZE
	.align		4
.L_9:
        /*003c*/ 	.byte	0x04, 0x12
        /*003e*/ 	.short	(.L_11 - .L_10)
	.align		4
.L_10:
        /*0040*/ 	.word	index@(_Z11vecAddNaivePKfS0_Pfi)
        /*0044*/ 	.word	0x00000000
.L_11:


//--------------------- .nv.compat                --------------------------
	.section	.nv.compat,"",@"SHT_CUDA_COMPAT_INFO"
	.align	4
        /*0000*/ 	.byte	0x02, 0x09, 0x00, 0x00, 0x02, 0x02, 0x01, 0x00, 0x02, 0x05, 0x05, 0x00, 0x03, 0x07, 0x01, 0x01
        /*0010*/ 	.byte	0x02, 0x03, 0x00, 0x00, 0x02, 0x06, 0x01, 0x00, 0x04, 0x0b, 0x08, 0x00, 0x09, 0x00, 0x00, 0x00
        /*0020*/ 	.byte	0x00, 0x00, 0x00, 0x00


//--------------------- .nv.info._Z12vecAddRobustPKfS0_Pfi --------------------------
	.section	.nv.info._Z12vecAddRobustPKfS0_Pfi,"",@"SHT_CUDA_INFO"
	.sectionflags	@""
	.align	4


	//----- nvinfo : EIATTR_CUDA_API_VERSION
	.align		4
        /*0000*/ 	.byte	0x04, 0x37
        /*0002*/ 	.short	(.L_13 - .L_12)
.L_12:
        /*0004*/ 	.word	0x00000082


	//----- nvinfo : EIATTR_KPARAM_INFO
	.align		4
.L_13:
        /*0008*/ 	.byte	0x04, 0x17
        /*000a*/ 	.short	(.L_15 - .L_14)
.L_14:
        /*000c*/ 	.word	0x00000000
        /*0010*/ 	.short	0x0003
        /*0012*/ 	.short	0x0018
        /*0014*/ 	.byte	0x00, 0xf0, 0x11, 0x00


	//----- nvinfo : EIATTR_KPARAM_INFO
	.align		4
.L_15:
        /*0018*/ 	.byte	0x04, 0x17
        /*001a*/ 	.short	(.L_17 - .L_16)
.L_16:
        /*001c*/ 	.word	0x00000000
        /*0020*/ 	.short	0x0002
        /*0022*/ 	.short	0x0010
        /*0024*/ 	.byte	0x00, 0xf5, 0x21, 0x00


	//----- nvinfo : EIATTR_KPARAM_INFO
	.align		4
.L_17:
        /*0028*/ 	.byte	0x04, 0x17
        /*002a*/ 	.short	(.L_19 - .L_18)
.L_18:
        /*002c*/ 	.word	0x00000000
        /*0030*/ 	.short	0x0001
        /*0032*/ 	.short	0x0008
        /*0034*/ 	.byte	0x00, 0xf5, 0x21, 0x00


	//----- nvinfo : EIATTR_KPARAM_INFO
	.align		4
.L_19:
        /*0038*/ 	.byte	0x04, 0x17
        /*003a*/ 	.short	(.L_21 - .L_20)
.L_20:
        /*003c*/ 	.word	0x00000000
        /*0040*/ 	.short	0x0000
        /*0042*/ 	.short	0x0000
        /*0044*/ 	.byte	0x00, 0xf5, 0x21, 0x00


	//----- nvinfo : EIATTR_SPARSE_MMA_MASK
	.align		4
.L_21:
        /*0048*/ 	.byte	0x03, 0x50
        /*004a*/ 	.short	0x0000


	//----- nvinfo : EIATTR_MAXREG_COUNT
	.align		4
        /*004c*/ 	.byte	0x03, 0x1b
        /*004e*/ 	.short	0x00ff


	//----- nvinfo : EIATTR_MERCURY_ISA_VERSION
	.align		4
        /*0050*/ 	.byte	0x03, 0x5f
        /*0052*/ 	.short	0x0101


	//----- nvinfo : EIATTR_VRC_CTA_INIT_COUNT
	.align		4
        /*0054*/ 	.byte	0x02, 0x4a
	.zero		1
	.zero		1


	//----- nvinfo : EIATTR_EXIT_INSTR_OFFSETS
	.align		4
        /*0058*/ 	.byte	0x04, 0x1c
        /*005a*/ 	.short	(.L_23 - .L_22)


	//   ....[0]....
.L_22:
        /*005c*/ 	.word	0x00000090


	//   ....[1]....
        /*0060*/ 	.word	0x000003a0


	//   ....[2]....
        /*0064*/ 	.word	0x000005d0


	//----- nvinfo : EIATTR_CRS_STACK_SIZE
	.align		4
.L_23:
        /*0068*/ 	.byte	0x04, 0x1e
        /*006a*/ 	.short	(.L_25 - .L_24)
.L_24:
        /*006c*/ 	.word	0x00000000


	//----- nvinfo : EIATTR_CBANK_PARAM_SIZE
	.align		4
.L_25:
        /*0070*/ 	.byte	0x03, 0x19
        /*0072*/ 	.short	0x001c


	//----- nvinfo : EIATTR_PARAM_CBANK
	.align		4
        /*0074*/ 	.byte	0x04, 0x0a
        /*0076*/ 	.short	(.L_27 - .L_26)
	.align		4
.L_26:
        /*0078*/ 	.word	index@(.nv.constant0._Z12vecAddRobustPKfS0_Pfi)
        /*007c*/ 	.short	0x0380
        /*007e*/ 	.short	0x001c


	//----- nvinfo : EIATTR_SW_WAR
	.align		4
.L_27:
        /*0080*/ 	.byte	0x04, 0x36
        /*0082*/ 	.short	(.L_29 - .L_28)
.L_28:
        /*0084*/ 	.word	0x00000008
.L_29:


//--------------------- .nv.info._Z11vecAddNaivePKfS0_Pfi --------------------------
	.section	.nv.info._Z11vecAddNaivePKfS0_Pfi,"",@"SHT_CUDA_INFO"
	.sectionflags	@""
	.align	4


	//----- nvinfo : EIATTR_CUDA_API_VERSION
	.align		4
        /*0000*/ 	.byte	0x04, 0x37
        /*0002*/ 	.short	(.L_31 - .L_30)
.L_30:
        /*0004*/ 	.word	0x00000082


	//----- nvinfo : EIATTR_KPARAM_INFO
	.align		4
.L_31:
        /*0008*/ 	.byte	0x04, 0x17
        /*000a*/ 	.short	(.L_33 - .L_32)
.L_32:
        /*000c*/ 	.word	0x00000000
        /*0010*/ 	.short	0x0003
        /*0012*/ 	.short	0x0018
        /*0014*/ 	.byte	0x00, 0xf0, 0x11, 0x00


	//----- nvinfo : EIATTR_KPARAM_INFO
	.align		4
.L_33:
        /*0018*/ 	.byte	0x04, 0x17
        /*001a*/ 	.short	(.L_35 - .L_34)
.L_34:
        /*001c*/ 	.word	0x00000000
        /*0020*/ 	.short	0x0002
        /*0022*/ 	.short	0x0010
        /*0024*/ 	.byte	0x00, 0xf5, 0x21, 0x00


	//----- nvinfo : EIATTR_KPARAM_INFO
	.align		4
.L_35:
        /*0028*/ 	.byte	0x04, 0x17
        /*002a*/ 	.short	(.L_37 - .L_36)
.L_36:
        /*002c*/ 	.word	0x00000000
        /*0030*/ 	.short	0x0001
        /*0032*/ 	.short	0x0008
        /*0034*/ 	.byte	0x00, 0xf5, 0x21, 0x00


	//----- nvinfo : EIATTR_KPARAM_INFO
	.align		4
.L_37:
        /*0038*/ 	.byte	0x04, 0x17
        /*003a*/ 	.short	(.L_39 - .L_38)
.L_38:
        /*003c*/ 	.word	0x00000000
        /*0040*/ 	.short	0x0000
        /*0042*/ 	.short	0x0000
        /*0044*/ 	.byte	0x00, 0xf5, 0x21, 0x00


	//----- nvinfo : EIATTR_SPARSE_MMA_MASK
	.align		4
.L_39:
        /*0048*/ 	.byte	0x03, 0x50
        /*004a*/ 	.short	0x0000


	//----- nvinfo : EIATTR_MAXREG_COUNT
	.align		4
        /*004c*/ 	.byte	0x03, 0x1b
        /*004e*/ 	.short	0x00ff


	//----- nvinfo : EIATTR_MERCURY_ISA_VERSION
	.align		4
        /*0050*/ 	.byte	0x03, 0x5f
        /*0052*/ 	.short	0x0101


	//----- nvinfo : EIATTR_VRC_CTA_INIT_COUNT
	.align		4
        /*0054*/ 	.byte	0x02, 0x4a
	.zero		1
	.zero		1


	//----- nvinfo : EIATTR_EXIT_INSTR_OFFSETS
	.align		4
        /*0058*/ 	.byte	0x04, 0x1c
        /*005a*/ 	.short	(.L_41 - .L_40)


	//   ....[0]....
.L_40:
        /*005c*/ 	.word	0x00000070


	//   ....[1]....
        /*0060*/ 	.word	0x00000130


	//----- nvinfo : EIATTR_CBANK_PARAM_SIZE
	.align		4
.L_41:
        /*0064*/ 	.byte	0x03, 0x19
        /*0066*/ 	.short	0x001c


	//----- nvinfo : EIATTR_PARAM_CBANK
	.align		4
        /*0068*/ 	.byte	0x04, 0x0a
        /*006a*/ 	.short	(.L_43 - .L_42)
	.align		4
.L_42:
        /*006c*/ 	.word	index@(.nv.constant0._Z11vecAddNaivePKfS0_Pfi)
        /*0070*/ 	.short	0x0380
        /*0072*/ 	.short	0x001c


	//----- nvinfo : EIATTR_SW_WAR
	.align		4
.L_43:
        /*0074*/ 	.byte	0x04, 0x36
        /*0076*/ 	.short	(.L_45 - .L_44)
.L_44:
        /*0078*/ 	.word	0x00000008
.L_45:


//--------------------- .nv.callgraph             --------------------------
	.section	.nv.callgraph,"",@"SHT_CUDA_CALLGRAPH"
	.align	4
	.sectionentsize	8
	.align		4
        /*0000*/ 	.word	0x00000000
	.align		4
        /*0004*/ 	.word	0xffffffff
	.align		4
        /*0008*/ 	.word	0x00000000
	.align		4
        /*000c*/ 	.word	0xfffffffe
	.align		4
        /*0010*/ 	.word	0x00000000
	.align		4
        /*0014*/ 	.word	0xfffffffd
	.align		4
        /*0018*/ 	.word	0x00000000
	.align		4
        /*001c*/ 	.word	0xfffffffc


//--------------------- .text._Z12vecAddRobustPKfS0_Pfi --------------------------
	.section	.text._Z12vecAddRobustPKfS0_Pfi,"ax",@progbits
	.align	128
        .global         _Z12vecAddRobustPKfS0_Pfi
        .type           _Z12vecAddRobustPKfS0_Pfi,@function
        .size           _Z12vecAddRobustPKfS0_Pfi,(.L_x_6 - _Z12vecAddRobustPKfS0_Pfi)
        .other          _Z12vecAddRobustPKfS0_Pfi,@"STO_CUDA_ENTRY STV_DEFAULT"
_Z12vecAddRobustPKfS0_Pfi:
.text._Z12vecAddRobustPKfS0_Pfi:
[----:B------:R-:W-:Y:S01]  /*0000*/  LDC R1, c[0x0][0x37c] ;  /* 0x0000df00ff017b82 */ /* 0x000fe20000000800 */
[----:B------:R-:W0:Y:S07]  /*0010*/  S2R R3, SR_TID.X ;  /* 0x0000000000037919 */ /* 0x000e2e0000002100 */
[----:B------:R-:W0:Y:S01]  /*0020*/  S2UR UR4, SR_CTAID.X ;  /* 0x00000000000479c3 */ /* 0x000e220000002500 */
[----:B------:R-:W1:Y:S07]  /*0030*/  LDCU UR6, c[0x0][0x398] ;  /* 0x00007300ff0677ac */ /* 0x000e6e0008000800 */
[----:B------:R-:W0:Y:S01]  /*0040*/  LDC R0, c[0x0][0x360] ;  /* 0x0000d800ff007b82 */ /* 0x000e220000000800 */
[----:B------:R-:W2:Y:S01]  /*0050*/  LDCU UR5, c[0x0][0x370] ;  /* 0x00006e00ff0577ac */ /* 0x000ea20008000800 */
[----:B0-----:R-:W-:-:S02]  /*0060*/  IMAD R3, R0, UR4, R3 ;  /* 0x0000000400037c24 */ /* 0x001fc4000f8e0203 */
[----:B--2---:R-:W-:-:S03]  /*0070*/  IMAD R0, R0, UR5, RZ ;  /* 0x0000000500007c24 */ /* 0x004fc6000f8e02ff */
[----:B-1----:R-:W-:-:S13]  /*0080*/  ISETP.GE.AND P0, PT, R3, UR6, PT ;  /* 0x0000000603007c0c */ /* 0x002fda000bf06270 */
[----:B------:R-:W-:Y:S05]  /*0090*/  @P0 EXIT ;  /* 0x000000000000094d */ /* 0x000fea0003800000 */
[----:B------:R-:W0:Y:S01]  /*00a0*/  I2F.U32.RP R8, R0 ;  /* 0x0000000000087306 */ /* 0x000e220000209000 */
[----:B------:R-:W-:Y:S01]  /*00b0*/  IADD3 R2, PT, PT, R0, R3, RZ ;  /* 0x0000000300027210 */ /* 0x000fe20007ffe0ff */
[----:B------:R-:W1:Y:S01]  /*00c0*/  LDCU.64 UR4, c[0x0][0x358] ;  /* 0x00006b00ff0477ac */ /* 0x000e620008000a00 */
[----:B------:R-:W-:Y:S01]  /*00d0*/  IADD3 R9, PT, PT, RZ, -R0, RZ ;  /* 0x80000000ff097210 */ /* 0x000fe20007ffe0ff */
[----:B------:R-:W-:Y:S01]  /*00e0*/  BSSY.RECONVERGENT B0, `(.L_x_0) ;  /* 0x000002b000007945 */ /* 0x000fe20003800200 */
[C---:B------:R-:W-:Y:S02]  /*00f0*/  ISETP.GE.AND P0, PT, R2.reuse, UR6, PT ;  /* 0x0000000602007c0c */ /* 0x040fe4000bf06270 */
[----:B------:R-:W-:Y:S02]  /*0100*/  VIMNMX R7, PT, PT, R2, UR6, !PT ;  /* 0x0000000602077c48 */ /* 0x000fe4000ffe0100 */
[----:B------:R-:W-:Y:S02]  /*0110*/  SEL R6, RZ, 0x1, P0 ;  /* 0x00000001ff067807 */ /* 0x000fe40000000000 */
[----:B------:R-:W-:-:S02]  /*0120*/  ISETP.NE.U32.AND P2, PT, R0, RZ, PT ;  /* 0x000000ff0000720c */ /* 0x000fc40003f45070 */
[----:B------:R-:W-:Y:S01]  /*0130*/  IADD3 R7, PT, PT, R7, -R2, -R6 ;  /* 0x8000000207077210 */ /* 0x000fe20007ffe806 */
[----:B0-----:R-:W0:Y:S02]  /*0140*/  MUFU.RCP R8, R8 ;  /* 0x0000000800087308 */ /* 0x001e240000001000 */
[----:B0-----:R-:W-:-:S06]  /*0150*/  IADD3 R4, PT, PT, R8, 0xffffffe, RZ ;  /* 0x0ffffffe08047810 */ /* 0x001fcc0007ffe0ff */
[----:B------:R0:W2:Y:S02]  /*0160*/  F2I.FTZ.U32.TRUNC.NTZ R5, R4 ;  /* 0x0000000400057305 */ /* 0x0000a4000021f000 */
[----:B0-----:R-:W-:Y:S02]  /*0170*/  HFMA2 R4, -RZ, RZ, 0, 0 ;  /* 0x00000000ff047431 */ /* 0x001fe400000001ff */
[----:B--2---:R-:W-:-:S04]  /*0180*/  IMAD R9, R9, R5, RZ ;  /* 0x0000000509097224 */ /* 0x004fc800078e02ff */
[----:B------:R-:W-:-:S06]  /*0190*/  IMAD.HI.U32 R8, R5, R9, R4 ;  /* 0x0000000905087227 */ /* 0x000fcc00078e0004 */
[----:B------:R-:W-:-:S05]  /*01a0*/  IMAD.HI.U32 R5, R8, R7, RZ ;  /* 0x0000000708057227 */ /* 0x000fca00078e00ff */
[----:B------:R-:W-:-:S05]  /*01b0*/  IADD3 R2, PT, PT, -R5, RZ, RZ ;  /* 0x000000ff05027210 */ /* 0x000fca0007ffe1ff */
[----:B------:R-:W-:-:S05]  /*01c0*/  IMAD R7, R0, R2, R7 ;  /* 0x0000000200077224 */ /* 0x000fca00078e0207 */
[----:B------:R-:W-:-:S13]  /*01d0*/  ISETP.GE.U32.AND P0, PT, R7, R0, PT ;  /* 0x000000000700720c */ /* 0x000fda0003f06070 */
[----:B------:R-:W-:Y:S02]  /*01e0*/  @P0 IADD3 R7, PT, PT, -R0, R7, RZ ;  /* 0x0000000700070210 */ /* 0x000fe40007ffe1ff */
[----:B------:R-:W-:Y:S02]  /*01f0*/  @P0 IADD3 R5, PT, PT, R5, 0x1, RZ ;  /* 0x0000000105050810 */ /* 0x000fe40007ffe0ff */
[----:B------:R-:W-:-:S13]  /*0200*/  ISETP.GE.U32.AND P1, PT, R7, R0, PT ;  /* 0x000000000700720c */ /* 0x000fda0003f26070 */
[----:B------:R-:W-:Y:S02]  /*0210*/  @P1 IADD3 R5, PT, PT, R5, 0x1, RZ ;  /* 0x0000000105051810 */ /* 0x000fe40007ffe0ff */
[----:B------:R-:W-:-:S04]  /*0220*/  @!P2 LOP3.LUT R5, RZ, R0, RZ, 0x33, !PT ;  /* 0x00000000ff05a212 */ /* 0x000fc800078e33ff */
[----:B------:R-:W-:-:S04]  /*0230*/  IADD3 R2, PT, PT, R6, R5, RZ ;  /* 0x0000000506027210 */ /* 0x000fc80007ffe0ff */
[C---:B------:R-:W-:Y:S02]  /*0240*/  LOP3.LUT R4, R2.reuse, 0x3, RZ, 0xc0, !PT ;  /* 0x0000000302047812 */ /* 0x040fe400078ec0ff */
[----:B------:R-:W-:Y:S02]  /*0250*/  ISETP.GE.U32.AND P1, PT, R2, 0x3, PT ;  /* 0x000000030200780c */ /* 0x000fe40003f26070 */
[----:B------:R-:W-:-:S13]  /*0260*/  ISETP.NE.AND P0, PT, R4, 0x3, PT ;  /* 0x000000030400780c */ /* 0x000fda0003f05270 */
[----:B-1----:R-:W-:Y:S05]  /*0270*/  @!P0 BRA `(.L_x_1) ;  /* 0x0000000000448947 */ /* 0x002fea0003800000 */
[----:B------:R-:W0:Y:S01]  /*0280*/  LDC.64 R4, c[0x0][0x390] ;  /* 0x0000e400ff047b82 */ /* 0x000e220000000a00 */
[----:B------:R-:W-:-:S04]  /*0290*/  IADD3 R2, PT, PT, R2, 0x1, RZ ;  /* 0x0000000102027810 */ /* 0x000fc80007ffe0ff */
[----:B------:R-:W-:-:S03]  /*02a0*/  LOP3.LUT R2, R2, 0x3, RZ, 0xc0, !PT ;  /* 0x0000000302027812 */ /* 0x000fc600078ec0ff */
[----:B------:R-:W1:Y:S01]  /*02b0*/  LDC.64 R6, c[0x0][0x380] ;  /* 0x0000e000ff067b82 */ /* 0x000e620000000a00 */
[----:B------:R-:W-:-:S07]  /*02c0*/  IADD3 R2, PT, PT, -R2, RZ, RZ ;  /* 0x000000ff02027210 */ /* 0x000fce0007ffe1ff */
[----:B------:R-:W2:Y:S02]  /*02d0*/  LDC.64 R8, c[0x0][0x388] ;  /* 0x0000e200ff087b82 */ /* 0x000ea40000000a00 */
.L_x_2:
[----:B--2---:R-:W-:-:S04]  /*02e0*/  IMAD.WIDE R12, R3, 0x4, R8 ;  /* 0x00000004030c7825 */ /* 0x004fc800078e0208 */
[C---:B-1----:R-:W-:Y:S02]  /*02f0*/  IMAD.WIDE R14, R3.reuse, 0x4, R6 ;  /* 0x00000004030e7825 */ /* 0x042fe400078e0206 */
[----:B------:R-:W2:Y:S04]  /*0300*/  LDG.E.CONSTANT R13, desc[UR4][R12.64] ;  /* 0x000000040c0d7981 */ /* 0x000ea8000c1e9900 */
[----:B------:R-:W2:Y:S01]  /*0310*/  LDG.E.CONSTANT R14, desc[UR4][R14.64] ;  /* 0x000000040e0e7981 */ /* 0x000ea2000c1e9900 */
[----:B0--3--:R-:W-:Y:S01]  /*0320*/  IMAD.WIDE R10, R3, 0x4, R4 ;  /* 0x00000004030a7825 */ /* 0x009fe200078e0204 */
[----:B------:R-:W-:Y:S02]  /*0330*/  IADD3 R2, PT, PT, R2, 0x1, RZ ;  /* 0x0000000102027810 */ /* 0x000fe40007ffe0ff */
[----:B------:R-:W-:-:S02]  /*0340*/  IADD3 R3, PT, PT, R0, R3, RZ ;  /* 0x0000000300037210 */ /* 0x000fc40007ffe0ff */
[----:B------:R-:W-:Y:S01]  /*0350*/  ISETP.NE.AND P0, PT, R2, RZ, PT ;  /* 0x000000ff0200720c */ /* 0x000fe20003f05270 */
[----:B--2---:R-:W-:-:S05]  /*0360*/  FADD R17, R14, R13 ;  /* 0x0000000d0e117221 */ /* 0x004fca0000000000 */
[----:B------:R3:W-:Y:S07]  /*0370*/  STG.E desc[UR4][R10.64], R17 ;  /* 0x000000110a007986 */ /* 0x0007ee000c101904 */
[----:B------:R-:W-:Y:S05]  /*0380*/  @P0 BRA `(.L_x_2) ;  /* 0xfffffffc00d40947 */ /* 0x000fea000383ffff */
.L_x_1:
[----:B------:R-:W-:Y:S05]  /*0390*/  BSYNC.RECONVERGENT B0 ;  /* 0x0000000000007941 */ /* 0x000fea0003800200 */
.L_x_0:
[----:B------:R-:W-:Y:S05]  /*03a0*/  @!P1 EXIT ;  /* 0x000000000000994d */ /* 0x000fea0003800000 */
.L_x_3:
[----:B0-----:R-:W0:Y:S08]  /*03b0*/  LDC.64 R4, c[0x0][0x380] ;  /* 0x0000e000ff047b82 */ /* 0x001e300000000a00 */
[----:B------:R-:W1:Y:S01]  /*03c0*/  LDC.64 R6, c[0x0][0x388] ;  /* 0x0000e200ff067b82 */ /* 0x000e620000000a00 */
[----:B0-----:R-:W-:-:S05]  /*03d0*/  IMAD.WIDE R8, R3, 0x4, R4 ;  /* 0x0000000403087825 */ /* 0x001fca00078e0204 */
[----:B------:R0:W2:Y:S01]  /*03e0*/  LDG.E.CONSTANT R2, desc[UR4][R8.64] ;  /* 0x0000000408027981 */ /* 0x0000a2000c1e9900 */
[----:B---3--:R-:W-:-:S04]  /*03f0*/  IMAD.WIDE R10, R0, 0x4, R8 ;  /* 0x00000004000a7825 */ /* 0x008fc800078e0208 */
[----:B-1----:R-:W-:Y:S01]  /*0400*/  IMAD.WIDE R22, R3, 0x4, R6 ;  /* 0x0000000403167825 */ /* 0x002fe200078e0206 */
[----:B------:R1:W3:Y:S01]  /*0410*/  LDG.E.CONSTANT R12, desc[UR4][R10.64] ;  /* 0x000000040a0c7981 */ /* 0x0002e2000c1e9900 */
[----:B------:R-:W4:Y:S02]  /*0420*/  LDC.64 R6, c[0x0][0x390] ;  /* 0x0000e400ff067b82 */ /* 0x000f240000000a00 */
[----:B------:R-:W-:-:S04]  /*0430*/  IMAD.WIDE R16, R0, 0x4, R10 ;  /* 0x0000000400107825 */ /* 0x000fc800078e020a */
[C---:B------:R-:W-:Y:S01]  /*0440*/  IMAD.WIDE R14, R0.reuse, 0x4, R22 ;  /* 0x00000004000e7825 */ /* 0x040fe200078e0216 */
[----:B------:R3:W5:Y:S03]  /*0450*/  LDG.E.CONSTANT R13, desc[UR4][R16.64] ;  /* 0x00000004100d7981 */ /* 0x000766000c1e9900 */
[C---:B------:R-:W-:Y:S01]  /*0460*/  IMAD.WIDE R18, R0.reuse, 0x4, R16 ;  /* 0x0000000400127825 */ /* 0x040fe200078e0210 */
[----:B------:R-:W2:Y:S03]  /*0470*/  LDG.E.CONSTANT R23, desc[UR4][R22.64] ;  /* 0x0000000416177981 */ /* 0x000ea6000c1e9900 */
[C---:B------:R-:W-:Y:S02]  /*0480*/  IMAD.WIDE R4, R0.reuse, 0x4, R14 ;  /* 0x0000000400047825 */ /* 0x040fe400078e020e */
[----:B------:R-:W3:Y:S02]  /*0490*/  LDG.E.CONSTANT R15, desc[UR4][R14.64] ;  /* 0x000000040e0f7981 */ /* 0x000ee4000c1e9900 */
[----:B------:R-:W-:-:S02]  /*04a0*/  IMAD.WIDE R20, R0, 0x4, R4 ;  /* 0x0000000400147825 */ /* 0x000fc400078e0204 */
[----:B------:R5:W5:Y:S04]  /*04b0*/  LDG.E.CONSTANT R18, desc[UR4][R18.64] ;  /* 0x0000000412127981 */ /* 0x000b68000c1e9900 */
[----:B------:R-:W5:Y:S04]  /*04c0*/  LDG.E.CONSTANT R4, desc[UR4][R4.64] ;  /* 0x0000000404047981 */ /* 0x000f68000c1e9900 */
[----:B------:R-:W5:Y:S01]  /*04d0*/  LDG.E.CONSTANT R21, desc[UR4][R20.64] ;  /* 0x0000000414157981 */ /* 0x000f62000c1e9900 */
[----:B----4-:R-:W-:-:S04]  /*04e0*/  IMAD.WIDE R6, R3, 0x4, R6 ;  /* 0x0000000403067825 */ /* 0x010fc800078e0206 */
[----:B0-----:R-:W-:-:S04]  /*04f0*/  IMAD.WIDE R8, R0, 0x4, R6 ;  /* 0x0000000400087825 */ /* 0x001fc800078e0206 */
[C---:B-1----:R-:W-:Y:S01]  /*0500*/  IMAD.WIDE R10, R0.reuse, 0x4, R8 ;  /* 0x00000004000a7825 */ /* 0x042fe200078e0208 */
[----:B------:R-:W-:-:S04]  /*0510*/  LEA R3, R0, R3, 0x2 ;  /* 0x0000000300037211 */ /* 0x000fc800078e10ff */
[----:B------:R-:W-:Y:S01]  /*0520*/  ISETP.GE.AND P0, PT, R3, UR6, PT ;  /* 0x0000000603007c0c */ /* 0x000fe2000bf06270 */
[----:B--2---:R-:W-:Y:S01]  /*0530*/  FADD R25, R2, R23 ;  /* 0x0000001702197221 */ /* 0x004fe20000000000 */
[----:B---3--:R-:W-:-:S04]  /*0540*/  FADD R17, R12, R15 ;  /* 0x0000000f0c117221 */ /* 0x008fc80000000000 */
[----:B------:R0:W-:Y:S04]  /*0550*/  STG.E desc[UR4][R6.64], R25 ;  /* 0x0000001906007986 */ /* 0x0001e8000c101904 */
[----:B------:R0:W-:Y:S01]  /*0560*/  STG.E desc[UR4][R8.64], R17 ;  /* 0x0000001108007986 */ /* 0x0001e2000c101904 */
[----:B-----5:R-:W-:Y:S01]  /*0570*/  FADD R19, R13, R4 ;  /* 0x000000040d137221 */ /* 0x020fe20000000000 */
[----:B------:R-:W-:-:S04]  /*0580*/  IMAD.WIDE R12, R0, 0x4, R10 ;  /* 0x00000004000c7825 */ /* 0x000fc800078e020a */
[----:B------:R-:W-:Y:S01]  /*0590*/  FADD R23, R18, R21 ;  /* 0x0000001512177221 */ /* 0x000fe20000000000 */
[----:B------:R0:W-:Y:S04]  /*05a0*/  STG.E desc[UR4][R10.64], R19 ;  /* 0x000000130a007986 */ /* 0x0001e8000c101904 */
[----:B------:R0:W-:Y:S01]  /*05b0*/  STG.E desc[UR4][R12.64], R23 ;  /* 0x000000170c007986 */ /* 0x0001e2000c101904 */
[----:B------:R-:W-:Y:S05]  /*05c0*/  @!P0 BRA `(.L_x_3) ;  /* 0xfffffffc00788947 */ /* 0x000fea000383ffff */
[----:B------:R-:W-:Y:S05]  /*05d0*/  EXIT ;  /* 0x000000000000794d */ /* 0x000fea0003800000 */
.L_x_4:
[----:B------:R-:W-:-:S00]  /*05e0*/  BRA `(.L_x_4) ;  /* 0xfffffffc00fc7947 */ /* 0x000fc0000383ffff */
[----:B------:R-:W-:-:S00]  /*05f0*/  NOP ;  /* 0x0000000000007918 */ /* 0x000fc00000000000 */
        /* <DEDUP_REMOVED lines=8> */
.L_x_6:


//--------------------- .text._Z11vecAddNaivePKfS0_Pfi --------------------------
	.section	.text._Z11vecAddNaivePKfS0_Pfi,"ax",@progbits
	.align	128
        .global         _Z11vecAddNaivePKfS0_Pfi
        .type           _Z11vecAddNaivePKfS0_Pfi,@function
        .size           _Z11vecAddNaivePKfS0_Pfi,(.L_x_7 - _Z11vecAddNaivePKfS0_Pfi)
        .other          _Z11vecAddNaivePKfS0_Pfi,@"STO_CUDA_ENTRY STV_DEFAULT"
_Z11vecAddNaivePKfS0_Pfi:
.text._Z11vecAddNaivePKfS0_Pfi:
[----:B------:R-:W-:Y:S01]  /*0000*/  LDC R1, c[0x0][0x37c] ;  /* 0x0000df00ff017b82 */ /* 0x000fe20000000800 */
[----:B------:R-:W0:Y:S07]  /*0010*/  S2R R0, SR_TID.X ;  /* 0x0000000000007919 */ /* 0x000e2e0000002100 */
[----:B------:R-:W0:Y:S01]  /*0020*/  S2UR UR4, SR_CTAID.X ;  /* 0x00000000000479c3 */ /* 0x000e220000002500 */
[----:B------:R-:W1:Y:S07]  /*0030*/  LDCU UR5, c[0x0][0x398] ;  /* 0x00007300ff0577ac */ /* 0x000e6e0008000800 */
[----:B------:R-:W0:Y:S02]  /*0040*/  LDC R9, c[0x0][0x360] ;  /* 0x0000d800ff097b82 */ /* 0x000e240000000800 */
[----:B0-----:R-:W-:-:S05]  /*0050*/  IMAD R9, R9, UR4, R0 ;  /* 0x0000000409097c24 */ /* 0x001fca000f8e0200 */
[----:B-1----:R-:W-:-:S13]  /*0060*/  ISETP.GE.AND P0, PT, R9, UR5, PT ;  /* 0x0000000509007c0c */ /* 0x002fda000bf06270 */
[----:B------:R-:W-:Y:S05]  /*0070*/  @P0 EXIT ;  /* 0x000000000000094d */ /* 0x000fea0003800000 */
[----:B------:R-:W0:Y:S01]  /*0080*/  LDC.64 R2, c[0x0][0x380] ;  /* 0x0000e000ff027b82 */ /* 0x000e220000000a00 */
[----:B------:R-:W1:Y:S07]  /*0090*/  LDCU.64 UR4, c[0x0][0x358] ;  /* 0x00006b00ff0477ac */ /* 0x000e6e0008000a00 */
[----:B------:R-:W2:Y:S08]  /*00a0*/  LDC.64 R4, c[0x0][0x388] ;  /* 0x0000e200ff047b82 */ /* 0x000eb00000000a00 */
[----:B------:R-:W3:Y:S01]  /*00b0*/  LDC.64 R6, c[0x0][0x390] ;  /* 0x0000e400ff067b82 */ /* 0x000ee20000000a00 */
[----:B0-----:R-:W-:-:S06]  /*00c0*/  IMAD.WIDE R2, R9, 0x4, R2 ;  /* 0x0000000409027825 */ /* 0x001fcc00078e0202 */
[----:B-1----:R-:W4:Y:S01]  /*00d0*/  LDG.E R2, desc[UR4][R2.64] ;  /* 0x0000000402027981 */ /* 0x002f22000c1e1900 */
[----:B--2---:R-:W-:-:S06]  /*00e0*/  IMAD.WIDE R4, R9, 0x4, R4 ;  /* 0x0000000409047825 */ /* 0x004fcc00078e0204 */
[----:B------:R-:W4:Y:S01]  /*00f0*/  LDG.E R5, desc[UR4][R4.64] ;  /* 0x0000000404057981 */ /* 0x000f22000c1e1900 */
[----:B---3--:R-:W-:-:S04]  /*0100*/  IMAD.WIDE R6, R9, 0x4, R6 ;  /* 0x0000000409067825 */ /* 0x008fc800078e0206 */
[----:B----4-:R-:W-:-:S05]  /*0110*/  FADD R9, R2, R5 ;  /* 0x0000000502097221 */ /* 0x010fca0000000000 */
[----:B------:R-:W-:Y:S01]  /*0120*/  STG.E desc[UR4][R6.64], R9 ;  /* 0x0000000906007986 */ /* 0x000fe2000c101904 */
[----:B------:R-:W-:Y:S05]  /*0130*/  EXIT ;  /* 0x000000000000794d */ /* 0x000fea0003800000 */
.L_x_5:
        /* <DEDUP_REMOVED lines=12> */
.L_x_7:


//--------------------- .nv.shared.reserved.0     --------------------------
	.section	.nv.shared.reserved.0,"aw",@nobits
	.weak		__nv_reservedSMEM_offset_0_alias
	.size		__nv_reservedSMEM_offset_0_alias, 0, 64
	.other		__nv_reservedSMEM_offset_0_alias,@"STO_CUDA_RESERVED_SHARED STV_DEFAULT"
__nv_reservedSMEM_offset_0_alias:
	.zero		0
	.zero		64


//--------------------- .nv.constant0._Z12vecAddRobustPKfS0_Pfi --------------------------
	.section	.nv.constant0._Z12vecAddRobustPKfS0_Pfi,"a",@progbits
	.sectionflags	@""
	.align	4
.nv.constant0._Z12vecAddRobustPKfS0_Pfi:
	.zero		924


//--------------------- .nv.constant0._Z11vecAddNaivePKfS0_Pfi --------------------------
	.section	.nv.constant0._Z11vecAddNaivePKfS0_Pfi,"a",@progbits
	.sectionflags	@""
	.align	4
.nv.constant0._Z11vecAddNaivePKfS0_Pfi:
	.zero		924


//--------------------- SYMBOLS --------------------------

	.type		.nv.reservedSmem.offset0,@object
	.size		.nv.reservedSmem.offset0,0x4
